//
// Generated by NVIDIA NVVM Compiler
//
// Compiler Build ID: CL-36424714
// Cuda compilation tools, release 13.0, V13.0.88
// Based on NVVM 20.0.0
//

.version 9.0
.target sm_100
.address_size 64

	// .globl	_Z15ThreadUpdateOrbP3Orbi

.visible .entry _Z15ThreadUpdateOrbP3Orbi(
	.param .u64 .ptr .align 1 _Z15ThreadUpdateOrbP3Orbi_param_0,
	.param .u32 _Z15ThreadUpdateOrbP3Orbi_param_1
)
{
	.reg .pred 	%p<10>;
	.reg .b32 	%r<16>;
	.reg .b64 	%rd<7>;
	.reg .b64 	%fd<59>;

	ld.param.u64 	%rd4, [_Z15ThreadUpdateOrbP3Orbi_param_0];
	ld.param.u32 	%r7, [_Z15ThreadUpdateOrbP3Orbi_param_1];
	cvta.to.global.u64 	%rd1, %rd4;
	mov.u32 	%r8, %tid.x;
	mov.u32 	%r9, %ctaid.x;
	mov.u32 	%r10, %ntid.x;
	mad.lo.s32 	%r1, %r9, %r10, %r8;
	setp.ge.s32 	%p1, %r1, %r7;
	@%p1 bra 	$L__BB0_11;
	mul.wide.s32 	%rd5, %r1, 64;
	add.s64 	%rd2, %rd1, %rd5;
	ld.global.u32 	%r15, [%rd2+56];
	setp.lt.s32 	%p2, %r15, 1;
	@%p2 bra 	$L__BB0_11;
	setp.lt.s32 	%p3, %r7, 1;
	mov.f64 	%fd52, 0d0000000000000000;
	mov.f64 	%fd51, %fd52;
	mov.f64 	%fd50, %fd52;
	@%p3 bra 	$L__BB0_9;
	mov.f64 	%fd50, 0d0000000000000000;
	mov.b32 	%r14, 0;
	mov.f64 	%fd51, %fd50;
	mov.f64 	%fd52, %fd50;
$L__BB0_4:
	mul.wide.u32 	%rd6, %r14, 64;
	add.s64 	%rd3, %rd1, %rd6;
	ld.global.u32 	%r12, [%rd3+56];
	setp.lt.s32 	%p4, %r12, 0;
	setp.eq.s32 	%p5, %r12, %r15;
	or.pred  	%p6, %p4, %p5;
	@%p6 bra 	$L__BB0_8;
	ld.global.f64 	%fd19, [%rd2];
	ld.global.f64 	%fd20, [%rd3];
	sub.f64 	%fd4, %fd19, %fd20;
	ld.global.f64 	%fd21, [%rd2+8];
	ld.global.f64 	%fd22, [%rd3+8];
	sub.f64 	%fd5, %fd21, %fd22;
	mul.f64 	%fd23, %fd5, %fd5;
	fma.rn.f64 	%fd24, %fd4, %fd4, %fd23;
	ld.global.f64 	%fd25, [%rd2+16];
	ld.global.f64 	%fd26, [%rd3+16];
	sub.f64 	%fd6, %fd25, %fd26;
	fma.rn.f64 	%fd7, %fd6, %fd6, %fd24;
	setp.geu.f64 	%p7, %fd7, 0d3FD0000000000000;
	@%p7 bra 	$L__BB0_7;
	neg.s32 	%r15, %r15;
	st.global.u32 	[%rd2+56], %r15;
	bra.uni 	$L__BB0_9;
$L__BB0_7:
	rsqrt.approx.f64 	%fd27, %fd7;
	ld.global.f64 	%fd28, [%rd3+48];
	div.rn.f64 	%fd29, %fd28, %fd7;
	mul.f64 	%fd30, %fd29, 0dBF0A36E2EB1C432D;
	mul.f64 	%fd31, %fd30, %fd4;
	fma.rn.f64 	%fd52, %fd27, %fd31, %fd52;
	mul.f64 	%fd32, %fd30, %fd5;
	fma.rn.f64 	%fd51, %fd27, %fd32, %fd51;
	mul.f64 	%fd33, %fd30, %fd6;
	fma.rn.f64 	%fd50, %fd27, %fd33, %fd50;
$L__BB0_8:
	add.s32 	%r14, %r14, 1;
	setp.ne.s32 	%p8, %r14, %r7;
	@%p8 bra 	$L__BB0_4;
$L__BB0_9:
	ld.global.f64 	%fd34, [%rd2+24];
	ld.global.f64 	%fd35, [%rd2];
	add.f64 	%fd36, %fd34, %fd35;
	st.global.f64 	[%rd2], %fd36;
	ld.global.f64 	%fd37, [%rd2+32];
	ld.global.f64 	%fd38, [%rd2+8];
	add.f64 	%fd39, %fd37, %fd38;
	st.global.f64 	[%rd2+8], %fd39;
	ld.global.f64 	%fd40, [%rd2+40];
	ld.global.f64 	%fd41, [%rd2+16];
	add.f64 	%fd42, %fd40, %fd41;
	st.global.f64 	[%rd2+16], %fd42;
	add.f64 	%fd43, %fd52, %fd34;
	st.global.f64 	[%rd2+24], %fd43;
	add.f64 	%fd44, %fd51, %fd37;
	st.global.f64 	[%rd2+32], %fd44;
	add.f64 	%fd46, %fd50, %fd40;
	st.global.f64 	[%rd2+40], %fd46;
	max.f64 	%fd48, %fd43, %fd44;
	max.f64 	%fd49, %fd48, %fd46;
	setp.leu.f64 	%p9, %fd49, 0d4010000000000000;
	@%p9 bra 	$L__BB0_11;
	neg.s32 	%r13, %r15;
	st.global.u32 	[%rd2+56], %r13;
$L__BB0_11:
	ret;

}


// ===== COMPILED SASS (sm_100) =====

	.target	sm_100

	.elftype	@"ET_EXEC"


//--------------------- .note.nv.tkinfo           --------------------------
	.section	.note.nv.tkinfo,"",@"SHT_NOTE"
	.sectionflags	@"SHF_NOTE_NV_TKINFO"
	.tkinfo
        /*0018*/ 	.word	0x00000002
        /*0030*/ 	.string	""
        /*0030*/ 	.string	"ptxas"
        /*0030*/ 	.string	"Cuda compilation tools, release 13.0, V13.0.88"
        /*0030*/ 	.string	"Build cuda_13.0.r13.0/compiler.36424714_0"
        /*0030*/ 	.string	"-arch sm_100 -m 64 "



//--------------------- .note.nv.cuinfo           --------------------------
	.section	.note.nv.cuinfo,"",@"SHT_NOTE"
	.sectionflags	@"SHF_NOTE_NV_CUINFO"
        /*0018*/ 	.short	0x0002
        /*001a*/ 	.short	0x0064
        /*001c*/ 	.short	0x0082
	.zero		2


//--------------------- .nv.info                  --------------------------
	.section	.nv.info,"",@"SHT_CUDA_INFO"
	.align	4


	//----- nvinfo : EIATTR_REGCOUNT
	.align		4
        /*0000*/ 	.byte	0x04, 0x2f
        /*0002*/ 	.short	(.L_1 - .L_0)
	.align		4
.L_0:
        /*0004*/ 	.word	index@(_Z15ThreadUpdateOrbP3Orbi)
        /*0008*/ 	.word	0x00000028


	//----- nvinfo : EIATTR_FRAME_SIZE
	.align		4
.L_1:
        /*000c*/ 	.byte	0x04, 0x11
        /*000e*/ 	.short	(.L_3 - .L_2)
	.align		4
.L_2:
        /*0010*/ 	.word	index@($__internal_1_$__cuda_sm20_drsqrt_f64_slowpath_v2)
        /*0014*/ 	.word	0x00000000


	//----- nvinfo : EIATTR_FRAME_SIZE
	.align		4
.L_3:
        /*0018*/ 	.byte	0x04, 0x11
        /*001a*/ 	.short	(.L_5 - .L_4)
	.align		4
.L_4:
        /*001c*/ 	.word	index@($__internal_0_$__cuda_sm20_div_rn_f64_full)
        /*0020*/ 	.word	0x00000000


	//----- nvinfo : EIATTR_FRAME_SIZE
	.align		4
.L_5:
        /*0024*/ 	.byte	0x04, 0x11
        /*0026*/ 	.short	(.L_7 - .L_6)
	.align		4
.L_6:
        /*0028*/ 	.word	index@(_Z15ThreadUpdateOrbP3Orbi)
        /*002c*/ 	.word	0x00000000


	//----- nvinfo : EIATTR_MIN_STACK_SIZE
	.align		4
.L_7:
        /*0030*/ 	.byte	0x04, 0x12
        /*0032*/ 	.short	(.L_9 - .L_8)
	.align		4
.L_8:
        /*0034*/ 	.word	index@(_Z15ThreadUpdateOrbP3Orbi)
        /*0038*/ 	.word	0x00000000
.L_9:


//--------------------- .nv.compat                --------------------------
	.section	.nv.compat,"",@"SHT_CUDA_COMPAT_INFO"
	.align	4
        /*0000*/ 	.byte	0x02, 0x09, 0x00, 0x00, 0x02, 0x02, 0x01, 0x00, 0x02, 0x05, 0x05, 0x00, 0x03, 0x07, 0x01, 0x01
        /*0010*/ 	.byte	0x02, 0x03, 0x00, 0x00, 0x02, 0x06, 0x01, 0x00, 0x04, 0x0b, 0x08, 0x00, 0x01, 0x00, 0x00, 0x00
        /*0020*/ 	.byte	0x00, 0x00, 0x00, 0x00


//--------------------- .nv.info._Z15ThreadUpdateOrbP3Orbi --------------------------
	.section	.nv.info._Z15ThreadUpdateOrbP3Orbi,"",@"SHT_CUDA_INFO"
	.sectionflags	@""
	.align	4


	//----- nvinfo : EIATTR_CUDA_API_VERSION
	.align		4
        /*0000*/ 	.byte	0x04, 0x37
        /*0002*/ 	.short	(.L_11 - .L_10)
.L_10:
        /*0004*/ 	.word	0x00000082


	//----- nvinfo : EIATTR_KPARAM_INFO
	.align		4
.L_11:
        /*0008*/ 	.byte	0x04, 0x17
        /*000a*/ 	.short	(.L_13 - .L_12)
.L_12:
        /*000c*/ 	.word	0x00000000
        /*0010*/ 	.short	0x0001
        /*0012*/ 	.short	0x0008
        /*0014*/ 	.byte	0x00, 0xf0, 0x11, 0x00


	//----- nvinfo : EIATTR_KPARAM_INFO
	.align		4
.L_13:
        /*0018*/ 	.byte	0x04, 0x17
        /*001a*/ 	.short	(.L_15 - .L_14)
.L_14:
        /*001c*/ 	.word	0x00000000
        /*0020*/ 	.short	0x0000
        /*0022*/ 	.short	0x0000
        /*0024*/ 	.byte	0x00, 0xf5, 0x21, 0x00


	//----- nvinfo : EIATTR_SPARSE_MMA_MASK
	.align		4
.L_15:
        /*0028*/ 	.byte	0x03, 0x50
        /*002a*/ 	.short	0x0000


	//----- nvinfo : EIATTR_MAXREG_COUNT
	.align		4
        /*002c*/ 	.byte	0x03, 0x1b
        /*002e*/ 	.short	0x00ff


	//----- nvinfo : EIATTR_MERCURY_ISA_VERSION
	.align		4
        /*0030*/ 	.byte	0x03, 0x5f
        /*0032*/ 	.short	0x0101


	//----- nvinfo : EIATTR_VRC_CTA_INIT_COUNT
	.align		4
        /*0034*/ 	.byte	0x02, 0x4a
	.zero		1
	.zero		1


	//----- nvinfo : EIATTR_EXIT_INSTR_OFFSETS
	.align		4
        /*0038*/ 	.byte	0x04, 0x1c
        /*003a*/ 	.short	(.L_17 - .L_16)


	//   ....[0]....
.L_16:
        /*003c*/ 	.word	0x00000070


	//   ....[1]....
        /*0040*/ 	.word	0x000000d0


	//   ....[2]....
        /*0044*/ 	.word	0x00000890


	//   ....[3]....
        /*0048*/ 	.word	0x000008c0


	//----- nvinfo : EIATTR_CRS_STACK_SIZE
	.align		4
.L_17:
        /*004c*/ 	.byte	0x04, 0x1e
        /*004e*/ 	.short	(.L_19 - .L_18)
.L_18:
        /*0050*/ 	.word	0x00000000


	//----- nvinfo : EIATTR_CBANK_PARAM_SIZE
	.align		4
.L_19:
        /*0054*/ 	.byte	0x03, 0x19
        /*0056*/ 	.short	0x000c


	//----- nvinfo : EIATTR_PARAM_CBANK
	.align		4
        /*0058*/ 	.byte	0x04, 0x0a
        /*005a*/ 	.short	(.L_21 - .L_20)
	.align		4
.L_20:
        /*005c*/ 	.word	index@(.nv.constant0._Z15ThreadUpdateOrbP3Orbi)
        /*0060*/ 	.short	0x0380
        /*0062*/ 	.short	0x000c


	//----- nvinfo : EIATTR_SW_WAR
	.align		4
.L_21:
        /*0064*/ 	.byte	0x04, 0x36
        /*0066*/ 	.short	(.L_23 - .L_22)
.L_22:
        /*0068*/ 	.word	0x00000008
.L_23:


//--------------------- .nv.callgraph             --------------------------
	.section	.nv.callgraph,"",@"SHT_CUDA_CALLGRAPH"
	.align	4
	.sectionentsize	8
	.align		4
        /*0000*/ 	.word	0x00000000
	.align		4
        /*0004*/ 	.word	0xffffffff
	.align		4
        /*0008*/ 	.word	0x00000000
	.align		4
        /*000c*/ 	.word	0xfffffffe
	.align		4
        /*0010*/ 	.word	0x00000000
	.align		4
        /*0014*/ 	.word	0xfffffffd
	.align		4
        /*0018*/ 	.word	0x00000000
	.align		4
        /*001c*/ 	.word	0xfffffffc


//--------------------- .text._Z15ThreadUpdateOrbP3Orbi --------------------------
	.section	.text._Z15ThreadUpdateOrbP3Orbi,"ax",@progbits
	.align	128
        .global         _Z15ThreadUpdateOrbP3Orbi
        .type           _Z15ThreadUpdateOrbP3Orbi,@function
        .size           _Z15ThreadUpdateOrbP3Orbi,(.L_x_21 - _Z15ThreadUpdateOrbP3Orbi)
        .other          _Z15ThreadUpdateOrbP3Orbi,@"STO_CUDA_ENTRY STV_DEFAULT"
_Z15ThreadUpdateOrbP3Orbi:
.text._Z15ThreadUpdateOrbP3Orbi:
[----:B------:R-:W-:Y:S01]  /*0000*/  LDC R1, c[0x0][0x37c] ;  /* 0x0000df00ff017b82 */ /* 0x000fe20000000800 */
[----:B------:R-:W0:Y:S07]  /*0010*/  S2R R3, SR_TID.X ;  /* 0x0000000000037919 */ /* 0x000e2e0000002100 */
[----:B------:R-:W0:Y:S01]  /*0020*/  S2UR UR4, SR_CTAID.X ;  /* 0x00000000000479c3 */ /* 0x000e220000002500 */
[----:B------:R-:W1:Y:S07]  /*0030*/  LDCU UR6, c[0x0][0x388] ;  /* 0x00007100ff0677ac */ /* 0x000e6e0008000800 */
[----:B------:R-:W0:Y:S02]  /*0040*/  LDC R0, c[0x0][0x360] ;  /* 0x0000d800ff007b82 */ /* 0x000e240000000800 */
[----:B0-----:R-:W-:-:S05]  /*0050*/  IMAD R3, R0, UR4, R3 ;  /* 0x0000000400037c24 */ /* 0x001fca000f8e0203 */
[----:B-1----:R-:W-:-:S13]  /*0060*/  ISETP.GE.AND P0, PT, R3, UR6, PT ;  /* 0x0000000603007c0c */ /* 0x002fda000bf06270 */
[----:B------:R-:W-:Y:S05]  /*0070*/  @P0 EXIT ;  /* 0x000000000000094d */ /* 0x000fea0003800000 */
[----:B------:R-:W0:Y:S01]  /*0080*/  LDC.64 R24, c[0x0][0x380] ;  /* 0x0000e000ff187b82 */ /* 0x000e220000000a00 */
[----:B------:R-:W1:Y:S01]  /*0090*/  LDCU.64 UR4, c[0x0][0x358] ;  /* 0x00006b00ff0477ac */ /* 0x000e620008000a00 */
[----:B0-----:R-:W-:-:S05]  /*00a0*/  IMAD.WIDE R24, R3, 0x40, R24 ;  /* 0x0000004003187825 */ /* 0x001fca00078e0218 */
[----:B-1----:R-:W2:Y:S02]  /*00b0*/  LDG.E R2, desc[UR4][R24.64+0x38] ;  /* 0x0000380418027981 */ /* 0x002ea4000c1e1900 */
[----:B--2---:R-:W-:-:S13]  /*00c0*/  ISETP.GE.AND P0, PT, R2, 0x1, PT ;  /* 0x000000010200780c */ /* 0x004fda0003f06270 */
[----:B------:R-:W-:Y:S05]  /*00d0*/  @!P0 EXIT ;  /* 0x000000000000894d */ /* 0x000fea0003800000 */
[----:B------:R-:W-:Y:S01]  /*00e0*/  UISETP.GE.AND UP0, UPT, UR6, 0x1, UPT ;  /* 0x000000010600788c */ /* 0x000fe2000bf06270 */
[----:B------:R-:W-:Y:S02]  /*00f0*/  CS2R R22, SRZ ;  /* 0x0000000000167805 */ /* 0x000fe4000001ff00 */
[----:B------:R-:W-:Y:S02]  /*0100*/  CS2R R20, SRZ ;  /* 0x0000000000147805 */ /* 0x000fe4000001ff00 */
[----:B------:R-:W-:-:S04]  /*0110*/  CS2R R18, SRZ ;  /* 0x0000000000127805 */ /* 0x000fc8000001ff00 */
[----:B------:R-:W-:Y:S05]  /*0120*/  BRA.U !UP0, `(.L_x_0) ;  /* 0x0000000508487547 */ /* 0x000fea000b800000 */
[----:B------:R-:W-:Y:S01]  /*0130*/  BSSY.RECONVERGENT B1, `(.L_x_0) ;  /* 0x0000051000017945 */ /* 0x000fe20003800200 */
[----:B------:R-:W-:Y:S01]  /*0140*/  IMAD.MOV.U32 R3, RZ, RZ, RZ ;  /* 0x000000ffff037224 */ /* 0x000fe200078e00ff */
[----:B------:R-:W-:Y:S02]  /*0150*/  CS2R R18, SRZ ;  /* 0x0000000000127805 */ /* 0x000fe4000001ff00 */
[----:B------:R-:W-:Y:S02]  /*0160*/  CS2R R20, SRZ ;  /* 0x0000000000147805 */ /* 0x000fe4000001ff00 */
[----:B------:R-:W-:Y:S01]  /*0170*/  CS2R R22, SRZ ;  /* 0x0000000000167805 */ /* 0x000fe2000001ff00 */
[----:B------:R-:W0:Y:S06]  /*0180*/  LDCU UR8, c[0x0][0x388] ;  /* 0x00007100ff0877ac */ /* 0x000e2c0008000800 */
.L_x_8:
[----:B------:R-:W1:Y:S02]  /*0190*/  LDC.64 R6, c[0x0][0x380] ;  /* 0x0000e000ff067b82 */ /* 0x000e640000000a00 */
[----:B-1----:R-:W-:-:S05]  /*01a0*/  IMAD.WIDE.U32 R6, R3, 0x40, R6 ;  /* 0x0000004003067825 */ /* 0x002fca00078e0006 */
[----:B------:R-:W2:Y:S01]  /*01b0*/  LDG.E R5, desc[UR4][R6.64+0x38] ;  /* 0x0000380406057981 */ /* 0x000ea2000c1e1900 */
[----:B------:R-:W-:Y:S01]  /*01c0*/  BSSY.RELIABLE B0, `(.L_x_1) ;  /* 0x0000041000007945 */ /* 0x000fe20003800100 */
[----:B--2---:R-:W-:-:S04]  /*01d0*/  ISETP.NE.AND P0, PT, R5, R2, PT ;  /* 0x000000020500720c */ /* 0x004fc80003f05270 */
[----:B------:R-:W-:-:S13]  /*01e0*/  ISETP.LT.OR P0, PT, R5, RZ, !P0 ;  /* 0x000000ff0500720c */ /* 0x000fda0004701670 */
[----:B------:R-:W-:Y:S05]  /*01f0*/  @P0 BRA `(.L_x_2) ;  /* 0x0000000000f40947 */ /* 0x000fea0003800000 */
[----:B------:R-:W2:Y:S04]  /*0200*/  LDG.E.64 R16, desc[UR4][R24.64+0x8] ;  /* 0x0000080418107981 */ /* 0x000ea8000c1e1b00 */
[----:B------:R-:W2:Y:S04]  /*0210*/  LDG.E.64 R8, desc[UR4][R6.64+0x8] ;  /* 0x0000080406087981 */ /* 0x000ea8000c1e1b00 */
[----:B------:R-:W3:Y:S04]  /*0220*/  LDG.E.64 R14, desc[UR4][R24.64] ;  /* 0x00000004180e7981 */ /* 0x000ee8000c1e1b00 */
[----:B------:R-:W3:Y:S04]  /*0230*/  LDG.E.64 R4, desc[UR4][R6.64] ;  /* 0x0000000406047981 */ /* 0x000ee8000c1e1b00 */
[----:B------:R-:W4:Y:S04]  /*0240*/  LDG.E.64 R12, desc[UR4][R24.64+0x10] ;  /* 0x00001004180c7981 */ /* 0x000f28000c1e1b00 */
[----:B------:R-:W4:Y:S01]  /*0250*/  LDG.E.64 R10, desc[UR4][R6.64+0x10] ;  /* 0x00001004060a7981 */ /* 0x000f22000c1e1b00 */
[----:B--2---:R-:W-:-:S02]  /*0260*/  DADD R16, R16, -R8 ;  /* 0x0000000010107229 */ /* 0x004fc40000000808 */
[----:B---3--:R-:W-:-:S06]  /*0270*/  DADD R14, R14, -R4 ;  /* 0x000000000e0e7229 */ /* 0x008fcc0000000804 */
[----:B------:R-:W-:Y:S02]  /*0280*/  DMUL R4, R16, R16 ;  /* 0x0000001010047228 */ /* 0x000fe40000000000 */
[----:B----4-:R-:W-:-:S06]  /*0290*/  DADD R12, R12, -R10 ;  /* 0x000000000c0c7229 */ /* 0x010fcc000000080a */
[----:B------:R-:W-:-:S08]  /*02a0*/  DFMA R4, R14, R14, R4 ;  /* 0x0000000e0e04722b */ /* 0x000fd00000000004 */
[----:B------:R-:W-:-:S08]  /*02b0*/  DFMA R26, R12, R12, R4 ;  /* 0x0000000c0c1a722b */ /* 0x000fd00000000004 */
[----:B------:R-:W-:-:S14]  /*02c0*/  DSETP.GEU.AND P0, PT, R26, 0.25, PT ;  /* 0x3fd000001a00742a */ /* 0x000fdc0003f0e000 */
[----:B------:R-:W-:Y:S05]  /*02d0*/  @!P0 BREAK.RELIABLE B0 ;  /* 0x0000000000008942 */ /* 0x000fea0003800100 */
[----:B------:R-:W-:Y:S05]  /*02e0*/  @!P0 BRA `(.L_x_3) ;  /* 0x0000000000cc8947 */ /* 0x000fea0003800000 */
[----:B------:R-:W1:Y:S01]  /*02f0*/  MUFU.RSQ64H R11, R27 ;  /* 0x0000001b000b7308 */ /* 0x000e620000001c00 */
[----:B------:R-:W-:Y:S01]  /*0300*/  IMAD.MOV.U32 R10, RZ, RZ, RZ ;  /* 0x000000ffff0a7224 */ /* 0x000fe200078e00ff */
[----:B------:R-:W-:Y:S01]  /*0310*/  BSSY.RECONVERGENT B2, `(.L_x_4) ;  /* 0x000000d000027945 */ /* 0x000fe20003800200 */
[----:B------:R-:W-:Y:S02]  /*0320*/  VIADD R0, R27, 0xfff00000 ;  /* 0xfff000001b007836 */ /* 0x000fe40000000000 */
[----:B------:R-:W-:Y:S02]  /*0330*/  IMAD.MOV.U32 R8, RZ, RZ, 0x0 ;  /* 0x00000000ff087424 */ /* 0x000fe400078e00ff */
[----:B------:R-:W-:Y:S01]  /*0340*/  IMAD.MOV.U32 R9, RZ, RZ, 0x3fd80000 ;  /* 0x3fd80000ff097424 */ /* 0x000fe200078e00ff */
[----:B------:R-:W-:Y:S01]  /*0350*/  ISETP.GE.U32.AND P0, PT, R0, 0x7fe00000, PT ;  /* 0x7fe000000000780c */ /* 0x000fe20003f06070 */
[----:B-1----:R-:W-:-:S08]  /*0360*/  DMUL R4, R10, R10 ;  /* 0x0000000a0a047228 */ /* 0x002fd00000000000 */
[----:B------:R-:W-:-:S08]  /*0370*/  DFMA R4, R26, -R4, 1 ;  /* 0x3ff000001a04742b */ /* 0x000fd00000000804 */
[----:B------:R-:W-:Y:S02]  /*0380*/  DFMA R8, R4, R8, 0.5 ;  /* 0x3fe000000408742b */ /* 0x000fe40000000008 */
[----:B------:R-:W-:-:S08]  /*0390*/  DMUL R4, R10, R4 ;  /* 0x000000040a047228 */ /* 0x000fd00000000000 */
[----:B------:R-:W-:Y:S01]  /*03a0*/  DFMA R10, R8, R4, R10 ;  /* 0x00000004080a722b */ /* 0x000fe2000000000a */
[----:B------:R-:W-:Y:S10]  /*03b0*/  @!P0 BRA `(.L_x_5) ;  /* 0x0000000000088947 */ /* 0x000ff40003800000 */
[----:B------:R-:W-:-:S07]  /*03c0*/  MOV R0, 0x3e0 ;  /* 0x000003e000007802 */ /* 0x000fce0000000f00 */
[----:B0-----:R-:W-:Y:S05]  /*03d0*/  CALL.REL.NOINC `($__internal_1_$__cuda_sm20_drsqrt_f64_slowpath_v2) ;  /* 0x0000000800b87944 */ /* 0x001fea0003c00000 */
.L_x_5:
[----:B0-----:R-:W-:Y:S05]  /*03e0*/  BSYNC.RECONVERGENT B2 ;  /* 0x0000000000027941 */ /* 0x001fea0003800200 */
.L_x_4:
[----:B------:R-:W2:Y:S01]  /*03f0*/  LDG.E.64 R6, desc[UR4][R6.64+0x30] ;  /* 0x0000300406067981 */ /* 0x000ea2000c1e1b00 */
[----:B------:R-:W0:Y:S01]  /*0400*/  MUFU.RCP64H R5, R27 ;  /* 0x0000001b00057308 */ /* 0x000e220000001800 */
[----:B------:R-:W-:Y:S01]  /*0410*/  IMAD.MOV.U32 R4, RZ, RZ, 0x1 ;  /* 0x00000001ff047424 */ /* 0x000fe200078e00ff */
[----:B------:R-:W-:Y:S05]  /*0420*/  BSSY.RECONVERGENT B2, `(.L_x_6) ;  /* 0x0000011000027945 */ /* 0x000fea0003800200 */
[----:B0-----:R-:W-:-:S08]  /*0430*/  DFMA R8, -R26, R4, 1 ;  /* 0x3ff000001a08742b */ /* 0x001fd00000000104 */
[----:B------:R-:W-:-:S08]  /*0440*/  DFMA R8, R8, R8, R8 ;  /* 0x000000080808722b */ /* 0x000fd00000000008 */
[----:B------:R-:W-:-:S08]  /*0450*/  DFMA R8, R4, R8, R4 ;  /* 0x000000080408722b */ /* 0x000fd00000000004 */
[----:B------:R-:W-:-:S08]  /*0460*/  DFMA R4, -R26, R8, 1 ;  /* 0x3ff000001a04742b */ /* 0x000fd00000000108 */
[----:B------:R-:W-:-:S08]  /*0470*/  DFMA R4, R8, R4, R8 ;  /* 0x000000040804722b */ /* 0x000fd00000000008 */
[----:B--2---:R-:W-:Y:S01]  /*0480*/  DMUL R8, R6, R4 ;  /* 0x0000000406087228 */ /* 0x004fe20000000000 */
[----:B------:R-:W-:-:S07]  /*0490*/  FSETP.GEU.AND P1, PT, |R7|, 6.5827683646048100446e-37, PT ;  /* 0x036000000700780b */ /* 0x000fce0003f2e200 */
[----:B------:R-:W-:-:S08]  /*04a0*/  DFMA R28, -R26, R8, R6 ;  /* 0x000000081a1c722b */ /* 0x000fd00000000106 */
[----:B------:R-:W-:-:S10]  /*04b0*/  DFMA R4, R4, R28, R8 ;  /* 0x0000001c0404722b */ /* 0x000fd40000000008 */
[----:B------:R-:W-:-:S05]  /*04c0*/  FFMA R0, RZ, R27, R5 ;  /* 0x0000001bff007223 */ /* 0x000fca0000000005 */
[----:B------:R-:W-:-:S13]  /*04d0*/  FSETP.GT.AND P0, PT, |R0|, 1.469367938527859385e-39, PT ;  /* 0x001000000000780b */ /* 0x000fda0003f04200 */
[----:B------:R-:W-:Y:S05]  /*04e0*/  @P0 BRA P1, `(.L_x_7) ;  /* 0x0000000000100947 */ /* 0x000fea0000800000 */
[----:B------:R-:W-:-:S07]  /*04f0*/  MOV R0, 0x510 ;  /* 0x0000051000007802 */ /* 0x000fce0000000f00 */
[----:B------:R-:W-:Y:S05]  /*0500*/  CALL.REL.NOINC `($__internal_0_$__cuda_sm20_div_rn_f64_full) ;  /* 0x0000000000f07944 */ /* 0x000fea0003c00000 */
[----:B------:R-:W-:Y:S02]  /*0510*/  IMAD.MOV.U32 R4, RZ, RZ, R28 ;  /* 0x000000ffff047224 */ /* 0x000fe400078e001c */
[----:B------:R-:W-:-:S07]  /*0520*/  IMAD.MOV.U32 R5, RZ, RZ, R29 ;  /* 0x000000ffff057224 */ /* 0x000fce00078e001d */
.L_x_7:
[----:B------:R-:W-:Y:S05]  /*0530*/  BSYNC.RECONVERGENT B2 ;  /* 0x0000000000027941 */ /* 0x000fea0003800200 */
.L_x_6:
[----:B------:R-:W-:Y:S01]  /*0540*/  UMOV UR6, 0xeb1c432d ;  /* 0xeb1c432d00067882 */ /* 0x000fe20000000000 */
[----:B------:R-:W-:Y:S02]  /*0550*/  UMOV UR7, 0x3f0a36e2 ;  /* 0x3f0a36e200077882 */ /* 0x000fe40000000000 */
[----:B------:R-:W-:-:S08]  /*0560*/  DMUL R4, R4, -UR6 ;  /* 0x8000000604047c28 */ /* 0x000fd00008000000 */
[-C--:B------:R-:W-:Y:S02]  /*0570*/  DMUL R14, R14, R4.reuse ;  /* 0x000000040e0e7228 */ /* 0x080fe40000000000 */
[-C--:B------:R-:W-:Y:S02]  /*0580*/  DMUL R16, R16, R4.reuse ;  /* 0x0000000410107228 */ /* 0x080fe40000000000 */
[----:B------:R-:W-:-:S04]  /*0590*/  DMUL R4, R12, R4 ;  /* 0x000000040c047228 */ /* 0x000fc80000000000 */
[-C--:B------:R-:W-:Y:S02]  /*05a0*/  DFMA R22, R14, R10.reuse, R22 ;  /* 0x0000000a0e16722b */ /* 0x080fe40000000016 */
[-C--:B------:R-:W-:Y:S02]  /*05b0*/  DFMA R20, R16, R10.reuse, R20 ;  /* 0x0000000a1014722b */ /* 0x080fe40000000014 */
[----:B------:R-:W-:-:S11]  /*05c0*/  DFMA R18, R4, R10, R18 ;  /* 0x0000000a0412722b */ /* 0x000fd60000000012 */
.L_x_2:
[----:B0-----:R-:W-:Y:S05]  /*05d0*/  BSYNC.RELIABLE B0 ;  /* 0x0000000000007941 */ /* 0x001fea0003800100 */
.L_x_1:
[----:B------:R-:W-:-:S05]  /*05e0*/  VIADD R3, R3, 0x1 ;  /* 0x0000000103037836 */ /* 0x000fca0000000000 */
[----:B------:R-:W-:-:S13]  /*05f0*/  ISETP.NE.AND P0, PT, R3, UR8, PT ;  /* 0x0000000803007c0c */ /* 0x000fda000bf05270 */
[----:B------:R-:W-:Y:S05]  /*0600*/  @P0 BRA `(.L_x_8) ;  /* 0xfffffff800e00947 */ /* 0x000fea000383ffff */
[----:B------:R-:W-:Y:S05]  /*0610*/  BRA `(.L_x_9) ;  /* 0x0000000000087947 */ /* 0x000fea0003800000 */
.L_x_3:
[----:B------:R-:W-:-:S05]  /*0620*/  IMAD.MOV R2, RZ, RZ, -R2 ;  /* 0x000000ffff027224 */ /* 0x000fca00078e0a02 */
[----:B------:R1:W-:Y:S02]  /*0630*/  STG.E desc[UR4][R24.64+0x38], R2 ;  /* 0x0000380218007986 */ /* 0x0003e4000c101904 */
.L_x_9:
[----:B0-----:R-:W-:Y:S05]  /*0640*/  BSYNC.RECONVERGENT B1 ;  /* 0x0000000000017941 */ /* 0x001fea0003800200 */
.L_x_0:
[----:B------:R-:W2:Y:S04]  /*0650*/  LDG.E.64 R12, desc[UR4][R24.64+0x18] ;  /* 0x00001804180c7981 */ /* 0x000ea8000c1e1b00 */
[----:B------:R-:W3:Y:S04]  /*0660*/  LDG.E.64 R10, desc[UR4][R24.64+0x20] ;  /* 0x00002004180a7981 */ /* 0x000ee8000c1e1b00 */
[----:B------:R-:W4:Y:S04]  /*0670*/  LDG.E.64 R4, desc[UR4][R24.64+0x28] ;  /* 0x0000280418047981 */ /* 0x000f28000c1e1b00 */
[----:B------:R-:W5:Y:S04]  /*0680*/  LDG.E.64 R14, desc[UR4][R24.64] ;  /* 0x00000004180e7981 */ /* 0x000f68000c1e1b00 */
[----:B------:R-:W5:Y:S04]  /*0690*/  LDG.E.64 R8, desc[UR4][R24.64+0x8] ;  /* 0x0000080418087981 */ /* 0x000f68000c1e1b00 */
[----:B------:R-:W5:Y:S01]  /*06a0*/  LDG.E.64 R6, desc[UR4][R24.64+0x10] ;  /* 0x0000100418067981 */ /* 0x000f62000c1e1b00 */
[----:B--2---:R-:W-:-:S02]  /*06b0*/  DADD R22, R12, R22 ;  /* 0x000000000c167229 */ /* 0x004fc40000000016 */
[----:B---3--:R-:W-:-:S05]  /*06c0*/  DADD R20, R10, R20 ;  /* 0x000000000a147229 */ /* 0x008fca0000000014 */
[----:B------:R0:W-:Y:S01]  /*06d0*/  STG.E.64 desc[UR4][R24.64+0x18], R22 ;  /* 0x0000181618007986 */ /* 0x0001e2000c101b04 */
[----:B----4-:R-:W-:Y:S02]  /*06e0*/  DADD R18, R4, R18 ;  /* 0x0000000004127229 */ /* 0x010fe40000000012 */
[----:B------:R-:W-:Y:S01]  /*06f0*/  IMAD.MOV.U32 R0, RZ, RZ, R23 ;  /* 0x000000ffff007224 */ /* 0x000fe200078e0017 */
[----:B------:R0:W-:Y:S01]  /*0700*/  STG.E.64 desc[UR4][R24.64+0x20], R20 ;  /* 0x0000201418007986 */ /* 0x0001e2000c101b04 */
[----:B------:R-:W-:Y:S01]  /*0710*/  DSETP.MAX.AND P0, P1, R22, R20, PT ;  /* 0x000000141600722a */ /* 0x000fe2000390f000 */
[----:B------:R-:W-:Y:S01]  /*0720*/  IMAD.MOV.U32 R17, RZ, RZ, R21 ;  /* 0x000000ffff117224 */ /* 0x000fe200078e0015 */
[----:B-----5:R-:W-:Y:S01]  /*0730*/  DADD R14, R12, R14 ;  /* 0x000000000c0e7229 */ /* 0x020fe2000000000e */
[----:B------:R-:W-:Y:S01]  /*0740*/  IMAD.MOV.U32 R3, RZ, RZ, R20 ;  /* 0x000000ffff037224 */ /* 0x000fe200078e0014 */
[----:B------:R-:W-:Y:S01]  /*0750*/  DADD R8, R10, R8 ;  /* 0x000000000a087229 */ /* 0x000fe20000000008 */
[----:B------:R0:W-:Y:S01]  /*0760*/  STG.E.64 desc[UR4][R24.64+0x28], R18 ;  /* 0x0000281218007986 */ /* 0x0001e2000c101b04 */
[----:B------:R-:W-:Y:S01]  /*0770*/  FSEL R27, R0, R17, P0 ;  /* 0x00000011001b7208 */ /* 0x000fe20000000000 */
[----:B------:R-:W-:Y:S01]  /*0780*/  IMAD.MOV.U32 R0, RZ, RZ, R22 ;  /* 0x000000ffff007224 */ /* 0x000fe200078e0016 */
[----:B------:R-:W-:Y:S01]  /*0790*/  DADD R6, R4, R6 ;  /* 0x0000000004067229 */ /* 0x000fe20000000006 */
[----:B------:R0:W-:Y:S03]  /*07a0*/  STG.E.64 desc[UR4][R24.64], R14 ;  /* 0x0000000e18007986 */ /* 0x0001e6000c101b04 */
[----:B------:R-:W-:Y:S01]  /*07b0*/  SEL R16, R0, R3, P0 ;  /* 0x0000000300107207 */ /* 0x000fe20000000000 */
[----:B------:R-:W-:Y:S01]  /*07c0*/  IMAD.MOV.U32 R0, RZ, RZ, R19 ;  /* 0x000000ffff007224 */ /* 0x000fe200078e0013 */
[----:B------:R-:W-:Y:S01]  /*07d0*/  @P1 LOP3.LUT R27, R17, 0x80000, RZ, 0xfc, !PT ;  /* 0x00080000111b1812 */ /* 0x000fe200078efcff */
[----:B------:R0:W-:Y:S04]  /*07e0*/  STG.E.64 desc[UR4][R24.64+0x8], R8 ;  /* 0x0000080818007986 */ /* 0x0001e8000c101b04 */
[----:B------:R-:W-:Y:S01]  /*07f0*/  IMAD.MOV.U32 R17, RZ, RZ, R27 ;  /* 0x000000ffff117224 */ /* 0x000fe200078e001b */
[----:B------:R0:W-:Y:S03]  /*0800*/  STG.E.64 desc[UR4][R24.64+0x10], R6 ;  /* 0x0000100618007986 */ /* 0x0001e6000c101b04 */
[----:B------:R-:W-:-:S02]  /*0810*/  IMAD.MOV.U32 R3, RZ, RZ, R17 ;  /* 0x000000ffff037224 */ /* 0x000fc400078e0011 */
[----:B------:R-:W-:-:S06]  /*0820*/  DSETP.MAX.AND P0, P1, R18, R16, PT ;  /* 0x000000101200722a */ /* 0x000fcc000390f000 */
[----:B------:R-:W-:Y:S01]  /*0830*/  FSEL R27, R0, R3, P0 ;  /* 0x00000003001b7208 */ /* 0x000fe20000000000 */
[----:B------:R-:W-:-:S05]  /*0840*/  IMAD.MOV.U32 R0, RZ, RZ, R18 ;  /* 0x000000ffff007224 */ /* 0x000fca00078e0012 */
[----:B------:R-:W-:Y:S02]  /*0850*/  SEL R16, R0, R16, P0 ;  /* 0x0000001000107207 */ /* 0x000fe40000000000 */
[----:B------:R-:W-:-:S05]  /*0860*/  @P1 LOP3.LUT R27, R3, 0x80000, RZ, 0xfc, !PT ;  /* 0x00080000031b1812 */ /* 0x000fca00078efcff */
[----:B------:R-:W-:-:S06]  /*0870*/  IMAD.MOV.U32 R17, RZ, RZ, R27 ;  /* 0x000000ffff117224 */ /* 0x000fcc00078e001b */
[----:B------:R-:W-:-:S14]  /*0880*/  DSETP.GT.AND P0, PT, R16, 4, PT ;  /* 0x401000001000742a */ /* 0x000fdc0003f04000 */
[----:B0-----:R-:W-:Y:S05]  /*0890*/  @!P0 EXIT ;  /* 0x000000000000894d */ /* 0x001fea0003800000 */
[----:B------:R-:W-:-:S05]  /*08a0*/  IMAD.MOV R3, RZ, RZ, -R2 ;  /* 0x000000ffff037224 */ /* 0x000fca00078e0a02 */
[----:B------:R-:W-:Y:S01]  /*08b0*/  STG.E desc[UR4][R24.64+0x38], R3 ;  /* 0x0000380318007986 */ /* 0x000fe2000c101904 */
[----:B------:R-:W-:Y:S05]  /*08c0*/  EXIT ;  /* 0x000000000000794d */ /* 0x000fea0003800000 */
        .weak           $__internal_0_$__cuda_sm20_div_rn_f64_full
        .type           $__internal_0_$__cuda_sm20_div_rn_f64_full,@function
        .size           $__internal_0_$__cuda_sm20_div_rn_f64_full,($__internal_1_$__cuda_sm20_drsqrt_f64_slowpath_v2 - $__internal_0_$__cuda_sm20_div_rn_f64_full)
$__internal_0_$__cuda_sm20_div_rn_f64_full:
[----:B------:R-:W-:Y:S01]  /*08d0*/  IMAD.MOV.U32 R9, RZ, RZ, R7 ;  /* 0x000000ffff097224 */ /* 0x000fe200078e0007 */
[C---:B------:R-:W-:Y:S01]  /*08e0*/  FSETP.GEU.AND P0, PT, |R27|.reuse, 1.469367938527859385e-39, PT ;  /* 0x001000001b00780b */ /* 0x040fe20003f0e200 */
[----:B------:R-:W-:Y:S01]  /*08f0*/  IMAD.MOV.U32 R8, RZ, RZ, R6 ;  /* 0x000000ffff087224 */ /* 0x000fe200078e0006 */
[----:B------:R-:W-:Y:S01]  /*0900*/  LOP3.LUT R6, R27, 0x800fffff, RZ, 0xc0, !PT ;  /* 0x800fffff1b067812 */ /* 0x000fe200078ec0ff */
[--C-:B------:R-:W-:Y:S01]  /*0910*/  IMAD.MOV.U32 R4, RZ, RZ, R26.reuse ;  /* 0x000000ffff047224 */ /* 0x100fe200078e001a */
[C---:B------:R-:W-:Y:S01]  /*0920*/  FSETP.GEU.AND P2, PT, |R9|.reuse, 1.469367938527859385e-39, PT ;  /* 0x001000000900780b */ /* 0x040fe20003f4e200 */
[----:B------:R-:W-:Y:S01]  /*0930*/  IMAD.MOV.U32 R5, RZ, RZ, R27 ;  /* 0x000000ffff057224 */ /* 0x000fe200078e001b */
[----:B------:R-:W-:Y:S01]  /*0940*/  LOP3.LUT R7, R6, 0x3ff00000, RZ, 0xfc, !PT ;  /* 0x3ff0000006077812 */ /* 0x000fe200078efcff */
[----:B------:R-:W-:Y:S01]  /*0950*/  IMAD.MOV.U32 R6, RZ, RZ, R26 ;  /* 0x000000ffff067224 */ /* 0x000fe200078e001a */
[----:B------:R-:W-:Y:S01]  /*0960*/  LOP3.LUT R34, R9, 0x7ff00000, RZ, 0xc0, !PT ;  /* 0x7ff0000009227812 */ /* 0x000fe200078ec0ff */
[----:B------:R-:W-:Y:S01]  /*0970*/  IMAD.MOV.U32 R35, RZ, RZ, 0x1ca00000 ;  /* 0x1ca00000ff237424 */ /* 0x000fe200078e00ff */
[----:B------:R-:W-:Y:S01]  /*0980*/  LOP3.LUT R37, R27, 0x7ff00000, RZ, 0xc0, !PT ;  /* 0x7ff000001b257812 */ /* 0x000fe200078ec0ff */
[----:B------:R-:W-:Y:S01]  /*0990*/  IMAD.MOV.U32 R26, RZ, RZ, R8 ;  /* 0x000000ffff1a7224 */ /* 0x000fe200078e0008 */
[----:B------:R-:W-:Y:S01]  /*09a0*/  BSSY.RECONVERGENT B3, `(.L_x_10) ;  /* 0x000004e000037945 */ /* 0x000fe20003800200 */
[----:B------:R-:W-:Y:S01]  /*09b0*/  @!P0 DMUL R6, R4, 8.98846567431157953865e+307 ;  /* 0x7fe0000004068828 */ /* 0x000fe20000000000 */
[----:B------:R-:W-:Y:S01]  /*09c0*/  ISETP.GE.U32.AND P1, PT, R34, R37, PT ;  /* 0x000000252200720c */ /* 0x000fe20003f26070 */
[----:B------:R-:W-:-:S02]  /*09d0*/  IMAD.MOV.U32 R28, RZ, RZ, 0x1 ;  /* 0x00000001ff1c7424 */ /* 0x000fc400078e00ff */
[----:B------:R-:W-:Y:S01]  /*09e0*/  @!P2 LOP3.LUT R29, R5, 0x7ff00000, RZ, 0xc0, !PT ;  /* 0x7ff00000051da812 */ /* 0x000fe200078ec0ff */
[----:B------:R-:W-:Y:S01]  /*09f0*/  @!P2 IMAD.MOV.U32 R30, RZ, RZ, RZ ;  /* 0x000000ffff1ea224 */ /* 0x000fe200078e00ff */
[----:B------:R-:W-:Y:S02]  /*0a00*/  SEL R27, R35, 0x63400000, !P1 ;  /* 0x63400000231b7807 */ /* 0x000fe40004800000 */
[----:B------:R-:W-:Y:S02]  /*0a10*/  @!P2 ISETP.GE.U32.AND P3, PT, R34, R29, PT ;  /* 0x0000001d2200a20c */ /* 0x000fe40003f66070 */
[----:B------:R-:W0:Y:S01]  /*0a20*/  MUFU.RCP64H R29, R7 ;  /* 0x00000007001d7308 */ /* 0x000e220000001800 */
[----:B------:R-:W-:Y:S02]  /*0a30*/  LOP3.LUT R27, R27, 0x800fffff, R9, 0xf8, !PT ;  /* 0x800fffff1b1b7812 */ /* 0x000fe400078ef809 */
[----:B------:R-:W-:Y:S02]  /*0a40*/  @!P2 SEL R31, R35, 0x63400000, !P3 ;  /* 0x63400000231fa807 */ /* 0x000fe40005800000 */
[----:B------:R-:W-:-:S02]  /*0a50*/  @!P0 LOP3.LUT R37, R7, 0x7ff00000, RZ, 0xc0, !PT ;  /* 0x7ff0000007258812 */ /* 0x000fc400078ec0ff */
[----:B------:R-:W-:-:S04]  /*0a60*/  @!P2 LOP3.LUT R31, R31, 0x80000000, R9, 0xf8, !PT ;  /* 0x800000001f1fa812 */ /* 0x000fc800078ef809 */
[----:B------:R-:W-:-:S06]  /*0a70*/  @!P2 LOP3.LUT R31, R31, 0x100000, RZ, 0xfc, !PT ;  /* 0x001000001f1fa812 */ /* 0x000fcc00078efcff */
[----:B------:R-:W-:Y:S02]  /*0a80*/  @!P2 DFMA R26, R26, 2, -R30 ;  /* 0x400000001a1aa82b */ /* 0x000fe4000000081e */
[----:B0-----:R-:W-:-:S08]  /*0a90*/  DFMA R30, R28, -R6, 1 ;  /* 0x3ff000001c1e742b */ /* 0x001fd00000000806 */
[----:B------:R-:W-:-:S08]  /*0aa0*/  DFMA R30, R30, R30, R30 ;  /* 0x0000001e1e1e722b */ /* 0x000fd0000000001e */
[----:B------:R-:W-:-:S08]  /*0ab0*/  DFMA R30, R28, R30, R28 ;  /* 0x0000001e1c1e722b */ /* 0x000fd0000000001c */
[----:B------:R-:W-:-:S08]  /*0ac0*/  DFMA R28, R30, -R6, 1 ;  /* 0x3ff000001e1c742b */ /* 0x000fd00000000806 */
[----:B------:R-:W-:-:S08]  /*0ad0*/  DFMA R28, R30, R28, R30 ;  /* 0x0000001c1e1c722b */ /* 0x000fd0000000001e */
[----:B------:R-:W-:-:S08]  /*0ae0*/  DMUL R30, R28, R26 ;  /* 0x0000001a1c1e7228 */ /* 0x000fd00000000000 */
[----:B------:R-:W-:-:S08]  /*0af0*/  DFMA R32, R30, -R6, R26 ;  /* 0x800000061e20722b */ /* 0x000fd0000000001a */
[----:B------:R-:W-:Y:S01]  /*0b00*/  DFMA R32, R28, R32, R30 ;  /* 0x000000201c20722b */ /* 0x000fe2000000001e */
[----:B------:R-:W-:Y:S01]  /*0b10*/  IMAD.MOV.U32 R30, RZ, RZ, R34 ;  /* 0x000000ffff1e7224 */ /* 0x000fe200078e0022 */
[----:B------:R-:W-:-:S05]  /*0b20*/  @!P2 LOP3.LUT R30, R27, 0x7ff00000, RZ, 0xc0, !PT ;  /* 0x7ff000001b1ea812 */ /* 0x000fca00078ec0ff */
[----:B------:R-:W-:-:S05]  /*0b30*/  VIADD R28, R30, 0xffffffff ;  /* 0xffffffff1e1c7836 */ /* 0x000fca0000000000 */
[----:B------:R-:W-:Y:S01]  /*0b40*/  ISETP.GT.U32.AND P0, PT, R28, 0x7feffffe, PT ;  /* 0x7feffffe1c00780c */ /* 0x000fe20003f04070 */
[----:B------:R-:W-:-:S05]  /*0b50*/  VIADD R28, R37, 0xffffffff ;  /* 0xffffffff251c7836 */ /* 0x000fca0000000000 */
[----:B------:R-:W-:-:S13]  /*0b60*/  ISETP.GT.U32.OR P0, PT, R28, 0x7feffffe, P0 ;  /* 0x7feffffe1c00780c */ /* 0x000fda0000704470 */
[----:B------:R-:W-:Y:S05]  /*0b70*/  @P0 BRA `(.L_x_11) ;  /* 0x00000000006c0947 */ /* 0x000fea0003800000 */
[----:B------:R-:W-:-:S04]  /*0b80*/  LOP3.LUT R9, R5, 0x7ff00000, RZ, 0xc0, !PT ;  /* 0x7ff0000005097812 */ /* 0x000fc800078ec0ff */
[CC--:B------:R-:W-:Y:S02]  /*0b90*/  VIADDMNMX R8, R34.reuse, -R9.reuse, 0xb9600000, !PT ;  /* 0xb960000022087446 */ /* 0x0c0fe40007800909 */
[----:B------:R-:W-:Y:S02]  /*0ba0*/  ISETP.GE.U32.AND P0, PT, R34, R9, PT ;  /* 0x000000092200720c */ /* 0x000fe40003f06070 */
[----:B------:R-:W-:Y:S02]  /*0bb0*/  VIMNMX R8, PT, PT, R8, 0x46a00000, PT ;  /* 0x46a0000008087848 */ /* 0x000fe40003fe0100 */
[----:B------:R-:W-:-:S05]  /*0bc0*/  SEL R35, R35, 0x63400000, !P0 ;  /* 0x6340000023237807 */ /* 0x000fca0004000000 */
[----:B------:R-:W-:Y:S02]  /*0bd0*/  IMAD.IADD R30, R8, 0x1, -R35 ;  /* 0x00000001081e7824 */ /* 0x000fe400078e0a23 */
[----:B------:R-:W-:Y:S02]  /*0be0*/  IMAD.MOV.U32 R8, RZ, RZ, RZ ;  /* 0x000000ffff087224 */ /* 0x000fe400078e00ff */
[----:B------:R-:W-:-:S06]  /*0bf0*/  VIADD R9, R30, 0x7fe00000 ;  /* 0x7fe000001e097836 */ /* 0x000fcc0000000000 */
[----:B------:R-:W-:-:S10]  /*0c00*/  DMUL R28, R32, R8 ;  /* 0x00000008201c7228 */ /* 0x000fd40000000000 */
[----:B------:R-:W-:-:S13]  /*0c10*/  FSETP.GTU.AND P0, PT, |R29|, 1.469367938527859385e-39, PT ;  /* 0x001000001d00780b */ /* 0x000fda0003f0c200 */
[----:B------:R-:W-:Y:S05]  /*0c20*/  @P0 BRA `(.L_x_12) ;  /* 0x0000000000940947 */ /* 0x000fea0003800000 */
[----:B------:R-:W-:Y:S01]  /*0c30*/  DFMA R6, R32, -R6, R26 ;  /* 0x800000062006722b */ /* 0x000fe2000000001a */
[----:B------:R-:W-:-:S09]  /*0c40*/  IMAD.MOV.U32 R8, RZ, RZ, RZ ;  /* 0x000000ffff087224 */ /* 0x000fd200078e00ff */
[C---:B------:R-:W-:Y:S02]  /*0c50*/  FSETP.NEU.AND P0, PT, R7.reuse, RZ, PT ;  /* 0x000000ff0700720b */ /* 0x040fe40003f0d000 */
[----:B------:R-:W-:-:S04]  /*0c60*/  LOP3.LUT R5, R7, 0x80000000, R5, 0x48, !PT ;  /* 0x8000000007057812 */ /* 0x000fc800078e4805 */
[----:B------:R-:W-:-:S07]  /*0c70*/  LOP3.LUT R9, R5, R9, RZ, 0xfc, !PT ;  /* 0x0000000905097212 */ /* 0x000fce00078efcff */
[----:B------:R-:W-:Y:S05]  /*0c80*/  @!P0 BRA `(.L_x_12) ;  /* 0x00000000007c8947 */ /* 0x000fea0003800000 */
[----:B------:R-:W-:Y:S01]  /*0c90*/  IMAD.MOV R7, RZ, RZ, -R30 ;  /* 0x000000ffff077224 */ /* 0x000fe200078e0a1e */
[----:B------:R-:W-:Y:S01]  /*0ca0*/  DMUL.RP R8, R32, R8 ;  /* 0x0000000820087228 */ /* 0x000fe20000008000 */
[----:B------:R-:W-:-:S06]  /*0cb0*/  IMAD.MOV.U32 R6, RZ, RZ, RZ ;  /* 0x000000ffff067224 */ /* 0x000fcc00078e00ff */
[----:B------:R-:W-:-:S03]  /*0cc0*/  DFMA R6, R28, -R6, R32 ;  /* 0x800000061c06722b */ /* 0x000fc60000000020 */
[----:B------:R-:W-:-:S03]  /*0cd0*/  LOP3.LUT R5, R9, R5, RZ, 0x3c, !PT ;  /* 0x0000000509057212 */ /* 0x000fc600078e3cff */
[----:B------:R-:W-:-:S04]  /*0ce0*/  IADD3 R6, PT, PT, -R30, -0x43300000, RZ ;  /* 0xbcd000001e067810 */ /* 0x000fc80007ffe1ff */
[----:B------:R-:W-:-:S04]  /*0cf0*/  FSETP.NEU.AND P0, PT, |R7|, R6, PT ;  /* 0x000000060700720b */ /* 0x000fc80003f0d200 */
[----:B------:R-:W-:Y:S02]  /*0d00*/  FSEL R28, R8, R28, !P0 ;  /* 0x0000001c081c7208 */ /* 0x000fe40004000000 */
[----:B------:R-:W-:Y:S01]  /*0d10*/  FSEL R29, R5, R29, !P0 ;  /* 0x0000001d051d7208 */ /* 0x000fe20004000000 */
[----:B------:R-:W-:Y:S06]  /*0d20*/  BRA `(.L_x_12) ;  /* 0x0000000000547947 */ /* 0x000fec0003800000 */
.L_x_11:
[----:B------:R-:W-:-:S14]  /*0d30*/  DSETP.NAN.AND P0, PT, R8, R8, PT ;  /* 0x000000080800722a */ /* 0x000fdc0003f08000 */
[----:B------:R-:W-:Y:S05]  /*0d40*/  @P0 BRA `(.L_x_13) ;  /* 0x0000000000440947 */ /* 0x000fea0003800000 */
[----:B------:R-:W-:-:S14]  /*0d50*/  DSETP.NAN.AND P0, PT, R4, R4, PT ;  /* 0x000000040400722a */ /* 0x000fdc0003f08000 */
[----:B------:R-:W-:Y:S05]  /*0d60*/  @P0 BRA `(.L_x_14) ;  /* 0x0000000000300947 */ /* 0x000fea0003800000 */
[----:B------:R-:W-:Y:S01]  /*0d70*/  ISETP.NE.AND P0, PT, R30, R37, PT ;  /* 0x000000251e00720c */ /* 0x000fe20003f05270 */
[----:B------:R-:W-:Y:S02]  /*0d80*/  IMAD.MOV.U32 R28, RZ, RZ, 0x0 ;  /* 0x00000000ff1c7424 */ /* 0x000fe400078e00ff */
[----:B------:R-:W-:-:S10]  /*0d90*/  IMAD.MOV.U32 R29, RZ, RZ, -0x80000 ;  /* 0xfff80000ff1d7424 */ /* 0x000fd400078e00ff */
[----:B------:R-:W-:Y:S05]  /*0da0*/  @!P0 BRA `(.L_x_12) ;  /* 0x0000000000348947 */ /* 0x000fea0003800000 */
[----:B------:R-:W-:Y:S02]  /*0db0*/  ISETP.NE.AND P0, PT, R30, 0x7ff00000, PT ;  /* 0x7ff000001e00780c */ /* 0x000fe40003f05270 */
[----:B------:R-:W-:Y:S02]  /*0dc0*/  LOP3.LUT R29, R9, 0x80000000, R5, 0x48, !PT ;  /* 0x80000000091d7812 */ /* 0x000fe400078e4805 */
[----:B------:R-:W-:-:S13]  /*0dd0*/  ISETP.EQ.OR P0, PT, R37, RZ, !P0 ;  /* 0x000000ff2500720c */ /* 0x000fda0004702670 */
[----:B------:R-:W-:Y:S01]  /*0de0*/  @P0 LOP3.LUT R4, R29, 0x7ff00000, RZ, 0xfc, !PT ;  /* 0x7ff000001d040812 */ /* 0x000fe200078efcff */
[----:B------:R-:W-:Y:S02]  /*0df0*/  @!P0 IMAD.MOV.U32 R28, RZ, RZ, RZ ;  /* 0x000000ffff1c8224 */ /* 0x000fe400078e00ff */
[----:B------:R-:W-:Y:S02]  /*0e00*/  @P0 IMAD.MOV.U32 R28, RZ, RZ, RZ ;  /* 0x000000ffff1c0224 */ /* 0x000fe400078e00ff */
[----:B------:R-:W-:Y:S01]  /*0e10*/  @P0 IMAD.MOV.U32 R29, RZ, RZ, R4 ;  /* 0x000000ffff1d0224 */ /* 0x000fe200078e0004 */
[----:B------:R-:W-:Y:S06]  /*0e20*/  BRA `(.L_x_12) ;  /* 0x0000000000147947 */ /* 0x000fec0003800000 */
.L_x_14:
[----:B------:R-:W-:Y:S01]  /*0e30*/  LOP3.LUT R29, R5, 0x80000, RZ, 0xfc, !PT ;  /* 0x00080000051d7812 */ /* 0x000fe200078efcff */
[----:B------:R-:W-:Y:S01]  /*0e40*/  IMAD.MOV.U32 R28, RZ, RZ, R4 ;  /* 0x000000ffff1c7224 */ /* 0x000fe200078e0004 */
[----:B------:R-:W-:Y:S06]  /*0e50*/  BRA `(.L_x_12) ;  /* 0x0000000000087947 */ /* 0x000fec0003800000 */
.L_x_13:
[----:B------:R-:W-:Y:S01]  /*0e60*/  LOP3.LUT R29, R9, 0x80000, RZ, 0xfc, !PT ;  /* 0x00080000091d7812 */ /* 0x000fe200078efcff */
[----:B------:R-:W-:-:S07]  /*0e70*/  IMAD.MOV.U32 R28, RZ, RZ, R8 ;  /* 0x000000ffff1c7224 */ /* 0x000fce00078e0008 */
.L_x_12:
[----:B------:R-:W-:Y:S05]  /*0e80*/  BSYNC.RECONVERGENT B3 ;  /* 0x0000000000037941 */ /* 0x000fea0003800200 */
.L_x_10:
[----:B------:R-:W-:Y:S02]  /*0e90*/  IMAD.MOV.U32 R4, RZ, RZ, R0 ;  /* 0x000000ffff047224 */ /* 0x000fe400078e0000 */
[----:B------:R-:W-:-:S04]  /*0ea0*/  IMAD.MOV.U32 R5, RZ, RZ, 0x0 ;  /* 0x00000000ff057424 */ /* 0x000fc800078e00ff */
[----:B------:R-:W-:Y:S05]  /*0eb0*/  RET.REL.NODEC R4 `(_Z15ThreadUpdateOrbP3Orbi) ;  /* 0xfffffff004507950 */ /* 0x000fea0003c3ffff */
        .weak           $__internal_1_$__cuda_sm20_drsqrt_f64_slowpath_v2
        .type           $__internal_1_$__cuda_sm20_drsqrt_f64_slowpath_v2,@function
        .size           $__internal_1_$__cuda_sm20_drsqrt_f64_slowpath_v2,(.L_x_21 - $__internal_1_$__cuda_sm20_drsqrt_f64_slowpath_v2)
$__internal_1_$__cuda_sm20_drsqrt_f64_slowpath_v2:
[----:B------:R-:W-:Y:S01]  /*0ec0*/  IMAD.MOV.U32 R8, RZ, RZ, R26 ;  /* 0x000000ffff087224 */ /* 0x000fe200078e001a */
[----:B------:R-:W-:Y:S01]  /*0ed0*/  BSSY.RECONVERGENT B3, `(.L_x_15) ;  /* 0x000001e000037945 */ /* 0x000fe20003800200 */
[----:B------:R-:W-:Y:S01]  /*0ee0*/  IMAD.MOV.U32 R9, RZ, RZ, R27 ;  /* 0x000000ffff097224 */ /* 0x000fe200078e001b */
[----:B------:R-:W-:-:S05]  /*0ef0*/  LOP3.LUT R4, R27, 0x80000000, RZ, 0xc0, !PT ;  /* 0x800000001b047812 */ /* 0x000fca00078ec0ff */
[----:B------:R-:W-:-:S14]  /*0f00*/  DSETP.NEU.AND P0, PT, R8, RZ, PT ;  /* 0x000000ff0800722a */ /* 0x000fdc0003f0d000 */
[----:B------:R-:W-:Y:S05]  /*0f10*/  @!P0 BRA `(.L_x_16) ;  /* 0x00000000005c8947 */ /* 0x000fea0003800000 */
[----:B------:R-:W-:-:S14]  /*0f20*/  DSETP.GTU.AND P0, PT, |R8|, +INF , PT ;  /* 0x7ff000000800742a */ /* 0x000fdc0003f0c200 */
[----:B------:R-:W-:Y:S05]  /*0f30*/  @P0 BRA `(.L_x_17) ;  /* 0x00000000004c0947 */ /* 0x000fea0003800000 */
[----:B------:R-:W-:-:S13]  /*0f40*/  ISETP.NE.AND P0, PT, R4, RZ, PT ;  /* 0x000000ff0400720c */ /* 0x000fda0003f05270 */
[----:B------:R-:W-:Y:S02]  /*0f50*/  @P0 IMAD.MOV.U32 R4, RZ, RZ, 0x0 ;  /* 0x00000000ff040424 */ /* 0x000fe400078e00ff */
[----:B------:R-:W-:Y:S01]  /*0f60*/  @P0 IMAD.MOV.U32 R5, RZ, RZ, -0x80000 ;  /* 0xfff80000ff050424 */ /* 0x000fe200078e00ff */
[----:B------:R-:W-:Y:S06]  /*0f70*/  @P0 BRA `(.L_x_18) ;  /* 0x00000000004c0947 */ /* 0x000fec0003800000 */
[----:B------:R-:W-:-:S14]  /*0f80*/  DSETP.NEU.AND P0, PT, |R8|, +INF , PT ;  /* 0x7ff000000800742a */ /* 0x000fdc0003f0d200 */
[----:B------:R-:W-:Y:S01]  /*0f90*/  @!P0 CS2R R4, SRZ ;  /* 0x0000000000048805 */ /* 0x000fe2000001ff00 */
[----:B------:R-:W-:Y:S06]  /*0fa0*/  @!P0 BRA `(.L_x_18) ;  /* 0x0000000000408947 */ /* 0x000fec0003800000 */
[----:B------:R-:W-:Y:S01]  /*0fb0*/  DMUL R8, R8, 1.80143985094819840000e+16 ;  /* 0x4350000008087828 */ /* 0x000fe20000000000 */
[----:B------:R-:W-:Y:S02]  /*0fc0*/  IMAD.MOV.U32 R4, RZ, RZ, RZ ;  /* 0x000000ffff047224 */ /* 0x000fe400078e00ff */
[----:B------:R-:W-:Y:S02]  /*0fd0*/  IMAD.MOV.U32 R28, RZ, RZ, 0x0 ;  /* 0x00000000ff1c7424 */ /* 0x000fe400078e00ff */
[----:B------:R-:W-:Y:S01]  /*0fe0*/  IMAD.MOV.U32 R29, RZ, RZ, 0x3fd80000 ;  /* 0x3fd80000ff1d7424 */ /* 0x000fe200078e00ff */
[----:B------:R-:W0:Y:S02]  /*0ff0*/  MUFU.RSQ64H R5, R9 ;  /* 0x0000000900057308 */ /* 0x000e240000001c00 */
[----:B0-----:R-:W-:-:S08]  /*1000*/  DMUL R10, R4, R4 ;  /* 0x00000004040a7228 */ /* 0x001fd00000000000 */
[----:B------:R-:W-:-:S08]  /*1010*/  DFMA R10, R8, -R10, 1 ;  /* 0x3ff00000080a742b */ /* 0x000fd0000000080a */
[----:B------:R-:W-:Y:S02]  /*1020*/  DFMA R28, R10, R28, 0.5 ;  /* 0x3fe000000a1c742b */ /* 0x000fe4000000001c */
[----:B------:R-:W-:-:S08]  /*1030*/  DMUL R10, R4, R10 ;  /* 0x0000000a040a7228 */ /* 0x000fd00000000000 */
[----:B------:R-:W-:-:S08]  /*1040*/  DFMA R4, R28, R10, R4 ;  /* 0x0000000a1c04722b */ /* 0x000fd00000000004 */
[----:B------:R-:W-:Y:S01]  /*1050*/  DMUL R4, R4, 134217728 ;  /* 0x41a0000004047828 */ /* 0x000fe20000000000 */
[----:B------:R-:W-:Y:S10]  /*1060*/  BRA `(.L_x_18) ;  /* 0x0000000000107947 */ /* 0x000ff40003800000 */
.L_x_17:
[----:B------:R-:W-:Y:S01]  /*1070*/  DADD R4, R8, R8 ;  /* 0x0000000008047229 */ /* 0x000fe20000000008 */
[----:B------:R-:W-:Y:S10]  /*1080*/  BRA `(.L_x_18) ;  /* 0x0000000000087947 */ /* 0x000ff40003800000 */
.L_x_16:
[----:B------:R-:W-:Y:S01]  /*1090*/  LOP3.LUT R5, R4, 0x7ff00000, RZ, 0xfc, !PT ;  /* 0x7ff0000004057812 */ /* 0x000fe200078efcff */
[----:B------:R-:W-:-:S07]  /*10a0*/  IMAD.MOV.U32 R4, RZ, RZ, RZ ;  /* 0x000000ffff047224 */ /* 0x000fce00078e00ff */
.L_x_18:
[----:B------:R-:W-:Y:S05]  /*10b0*/  BSYNC.RECONVERGENT B3 ;  /* 0x0000000000037941 */ /* 0x000fea0003800200 */
.L_x_15:
[----:B------:R-:W-:Y:S02]  /*10c0*/  IMAD.MOV.U32 R10, RZ, RZ, R4 ;  /* 0x000000ffff0a7224 */ /* 0x000fe400078e0004 */
[----:B------:R-:W-:Y:S02]  /*10d0*/  IMAD.MOV.U32 R11, RZ, RZ, R5 ;  /* 0x000000ffff0b7224 */ /* 0x000fe400078e0005 */
[----:B------:R-:W-:Y:S02]  /*10e0*/  IMAD.MOV.U32 R4, RZ, RZ, R0 ;  /* 0x000000ffff047224 */ /* 0x000fe400078e0000 */
[----:B------:R-:W-:-:S04]  /*10f0*/  IMAD.MOV.U32 R5, RZ, RZ, 0x0 ;  /* 0x00000000ff057424 */ /* 0x000fc800078e00ff */
[----:B------:R-:W-:Y:S05]  /*1100*/  RET.REL.NODEC R4 `(_Z15ThreadUpdateOrbP3Orbi) ;  /* 0xffffffec04bc7950 */ /* 0x000fea0003c3ffff */
.L_x_19:
[----:B------:R-:W-:-:S00]  /*1110*/  BRA `(.L_x_19) ;  /* 0xfffffffc00fc7947 */ /* 0x000fc0000383ffff */
[----:B------:R-:W-:-:S00]  /*1120*/  NOP ;  /* 0x0000000000007918 */ /* 0x000fc00000000000 */
        /* <DEDUP_REMOVED lines=13> */
.L_x_21:


//--------------------- .nv.shared.reserved.0     --------------------------
	.section	.nv.shared.reserved.0,"aw",@nobits
	.weak		__nv_reservedSMEM_offset_0_alias
	.size		__nv_reservedSMEM_offset_0_alias, 0, 64
	.other		__nv_reservedSMEM_offset_0_alias,@"STO_CUDA_RESERVED_SHARED STV_DEFAULT"
__nv_reservedSMEM_offset_0_alias:
	.zero		0
	.zero		64


//--------------------- .nv.constant0._Z15ThreadUpdateOrbP3Orbi --------------------------
	.section	.nv.constant0._Z15ThreadUpdateOrbP3Orbi,"a",@progbits
	.sectionflags	@""
	.align	4
.nv.constant0._Z15ThreadUpdateOrbP3Orbi:
	.zero		908


//--------------------- SYMBOLS --------------------------

	.type		.nv.reservedSmem.offset0,@object
	.size		.nv.reservedSmem.offset0,0x4
